	.headerflags	@"EF_CUDA_TEXMODE_UNIFIED EF_CUDA_64BIT_ADDRESS EF_CUDA_ACCELERATORS EF_CUDA_SM90 EF_CUDA_VIRTUAL_SM(EF_CUDA_SM90)"
	.elftype	@"ET_EXEC"


//--------------------- .nv.info                  --------------------------
	.section	.nv.info,"",@"SHT_CUDA_INFO"
	.align	4


	//----- nvinfo : EIATTR_REGCOUNT
	.align		4
        /*0000*/ 	.byte	0x04, 0x2f
        /*0002*/ 	.short	(.L_1 - .L_0)
	.align		4
.L_0:
        /*0004*/ 	.word	index@(triton_poi_fused_convolution_div_max_pool2d_with_indices_relu_sub_17)
        /*0008*/ 	.word	0x00000012


	//----- nvinfo : EIATTR_MIN_STACK_SIZE
	.align		4
.L_1:
        /*000c*/ 	.byte	0x04, 0x12
        /*000e*/ 	.short	(.L_3 - .L_2)
	.align		4
.L_2:
        /*0010*/ 	.word	index@(triton_poi_fused_convolution_div_max_pool2d_with_indices_relu_sub_17)
        /*0014*/ 	.word	0x00000000


	//----- nvinfo : EIATTR_FRAME_SIZE
	.align		4
.L_3:
        /*0018*/ 	.byte	0x04, 0x11
        /*001a*/ 	.short	(.L_5 - .L_4)
	.align		4
.L_4:
        /*001c*/ 	.word	index@(triton_poi_fused_convolution_div_max_pool2d_with_indices_relu_sub_17)
        /*0020*/ 	.word	0x00000000


	//----- nvinfo : EIATTR_MIN_STACK_SIZE
	.align		4
.L_5:
        /*0024*/ 	.byte	0x04, 0x12
        /*0026*/ 	.short	(.L_7 - .L_6)
	.align		4
.L_6:
        /*0028*/ 	.word	index@(triton_poi_fused_convolution_div_max_pool2d_with_indices_relu_sub_17)
        /*002c*/ 	.word	0x00000000
.L_7:


//--------------------- .nv.info.triton_poi_fused_convolution_div_max_pool2d_with_indices_relu_sub_17 --------------------------
	.section	.nv.info.triton_poi_fused_convolution_div_max_pool2d_with_indices_relu_sub_17,"",@"SHT_CUDA_INFO"
	.sectionflags	@""
	.align	4


	//----- nvinfo : EIATTR_CUDA_API_VERSION
	.align		4
        /*0000*/ 	.byte	0x04, 0x37
        /*0002*/ 	.short	(.L_9 - .L_8)
.L_8:
        /*0004*/ 	.word	0x0000007c


	//----- nvinfo : EIATTR_KPARAM_INFO
	.align		4
.L_9:
        /*0008*/ 	.byte	0x04, 0x17
        /*000a*/ 	.short	(.L_11 - .L_10)
.L_10:
        /*000c*/ 	.word	0x00000000
        /*0010*/ 	.short	0x0002
        /*0012*/ 	.short	0x0010
        /*0014*/ 	.byte	0x00, 0xf0, 0x11, 0x00


	//----- nvinfo : EIATTR_KPARAM_INFO
	.align		4
.L_11:
        /*0018*/ 	.byte	0x04, 0x17
        /*001a*/ 	.short	(.L_13 - .L_12)
.L_12:
        /*001c*/ 	.word	0x00000000
        /*0020*/ 	.short	0x0001
        /*0022*/ 	.short	0x0008
        /*0024*/ 	.byte	0x00, 0xf4, 0x21, 0x00


	//----- nvinfo : EIATTR_KPARAM_INFO
	.align		4
.L_13:
        /*0028*/ 	.byte	0x04, 0x17
        /*002a*/ 	.short	(.L_15 - .L_14)
.L_14:
        /*002c*/ 	.word	0x00000000
        /*0030*/ 	.short	0x0000
        /*0032*/ 	.short	0x0000
        /*0034*/ 	.byte	0x00, 0xf4, 0x21, 0x00


	//----- nvinfo : EIATTR_SPARSE_MMA_MASK
	.align		4
.L_15:
        /*0038*/ 	.byte	0x03, 0x50
        /*003a*/ 	.short	0x0000


	//----- nvinfo : EIATTR_MAXREG_COUNT
	.align		4
        /*003c*/ 	.byte	0x03, 0x1b
        /*003e*/ 	.short	0x00ff


	//----- nvinfo : EIATTR_EXIT_INSTR_OFFSETS
	.align		4
        /*0040*/ 	.byte	0x04, 0x1c
        /*0042*/ 	.short	(.L_17 - .L_16)


	//   ....[0]....
.L_16:
        /*0044*/ 	.word	0x000002d0


	//----- nvinfo : EIATTR_REQNTID
	.align		4
.L_17:
        /*0048*/ 	.byte	0x04, 0x10
        /*004a*/ 	.short	(.L_19 - .L_18)
.L_18:
        /*004c*/ 	.word	0x00000080
        /*0050*/ 	.word	0x00000001
        /*0054*/ 	.word	0x00000001


	//----- nvinfo : EIATTR_CBANK_PARAM_SIZE
	.align		4
.L_19:
        /*0058*/ 	.byte	0x03, 0x19
        /*005a*/ 	.short	0x0014


	//----- nvinfo : EIATTR_PARAM_CBANK
	.align		4
        /*005c*/ 	.byte	0x04, 0x0a
        /*005e*/ 	.short	(.L_21 - .L_20)
	.align		4
.L_20:
        /*0060*/ 	.word	index@(.nv.constant0.triton_poi_fused_convolution_div_max_pool2d_with_indices_relu_sub_17)
        /*0064*/ 	.short	0x0210
        /*0066*/ 	.short	0x0014


	//----- nvinfo : EIATTR_SW_WAR
	.align		4
.L_21:
        /*0068*/ 	.byte	0x04, 0x36
        /*006a*/ 	.short	(.L_23 - .L_22)
.L_22:
        /*006c*/ 	.word	0x00000008
.L_23:


//--------------------- .nv.callgraph             --------------------------
	.section	.nv.callgraph,"",@"SHT_CUDA_CALLGRAPH"
	.align	4
	.sectionentsize	8
	.align		4
        /*0000*/ 	.word	0x00000000
	.align		4
        /*0004*/ 	.word	0xffffffff
	.align		4
        /*0008*/ 	.word	0x00000000
	.align		4
        /*000c*/ 	.word	0xfffffffe
	.align		4
        /*0010*/ 	.word	0x00000000
	.align		4
        /*0014*/ 	.word	0xfffffffd
	.align		4
        /*0018*/ 	.word	0x00000000
	.align		4
        /*001c*/ 	.word	0xfffffffc


//--------------------- .text.triton_poi_fused_convolution_div_max_pool2d_with_indices_relu_sub_17 --------------------------
	.section	.text.triton_poi_fused_convolution_div_max_pool2d_with_indices_relu_sub_17,"ax",@progbits
	.align	128
        .global         triton_poi_fused_convolution_div_max_pool2d_with_indices_relu_sub_17
        .type           triton_poi_fused_convolution_div_max_pool2d_with_indices_relu_sub_17,@function
        .size           triton_poi_fused_convolution_div_max_pool2d_with_indices_relu_sub_17,(.L_x_1 - triton_poi_fused_convolution_div_max_pool2d_with_indices_relu_sub_17)
        .other          triton_poi_fused_convolution_div_max_pool2d_with_indices_relu_sub_17,@"STO_CUDA_ENTRY STV_DEFAULT"
triton_poi_fused_convolution_div_max_pool2d_with_indices_relu_sub_17:
.text.triton_poi_fused_convolution_div_max_pool2d_with_indices_relu_sub_17:
[----:B------:R-:W-:Y:S01]  /*0000*/  LDC R1, c[0x0][0x28] ;  /* 0x00000a00ff017b82 */ /* 0x000fe20000000800 */
[----:B------:R-:W1:Y:S07]  /*0010*/  S2R R0, SR_TID.X ;  /* 0x0000000000007919 */ /* 0x000e6e0000002100 */
[----:B------:R-:W2:Y:S01]  /*0020*/  LDC.64 R4, c[0x0][0x218] ;  /* 0x00008600ff047b82 */ /* 0x000ea20000000a00 */
[----:B------:R-:W-:Y:S01]  /*0030*/  ULDC.64 UR4, c[0x0][0x208] ;  /* 0x0000820000047ab9 */ /* 0x000fe20000000a00 */
[----:B------:R-:W3:Y:S06]  /*0040*/  S2R R7, SR_CTAID.X ;  /* 0x0000000000077919 */ /* 0x000eec0000002500 */
[----:B------:R-:W4:Y:S01]  /*0050*/  LDC.64 R2, c[0x0][0x210] ;  /* 0x00008400ff027b82 */ /* 0x000f220000000a00 */
[----:B-1----:R-:W-:Y:S01]  /*0060*/  IMAD.SHL.U32 R0, R0, 0x4, RZ ;  /* 0x0000000400007824 */ /* 0x002fe200078e00ff */
[----:B---3--:R-:W-:-:S04]  /*0070*/  SHF.R.S32.HI R6, RZ, 0x15, R7 ;  /* 0x00000015ff067819 */ /* 0x008fc80000011407 */
[----:B------:R-:W-:-:S05]  /*0080*/  LOP3.LUT R0, R0, 0x1fc, RZ, 0xc0, !PT ;  /* 0x000001fc00007812 */ /* 0x000fca00078ec0ff */
[----:B------:R-:W-:Y:S01]  /*0090*/  IMAD R7, R7, 0x400, R0 ;  /* 0x0000040007077824 */ /* 0x000fe200078e0200 */
[----:B------:R-:W-:-:S03]  /*00a0*/  SGXT R0, R6, 0x1 ;  /* 0x000000010600781a */ /* 0x000fc60000000200 */
[----:B----4-:R-:W-:Y:S01]  /*00b0*/  IMAD.WIDE R2, R7, 0x4, R2 ;  /* 0x0000000407027825 */ /* 0x010fe200078e0202 */
[----:B------:R-:W-:-:S04]  /*00c0*/  LEA.HI R0, R0, R7, RZ, 0x7 ;  /* 0x0000000700007211 */ /* 0x000fc800078f38ff */
[----:B------:R-:W-:Y:S01]  /*00d0*/  LOP3.LUT R0, R0, 0xffffff80, RZ, 0xc0, !PT ;  /* 0xffffff8000007812 */ /* 0x000fe200078ec0ff */
[----:B------:R-:W3:Y:S04]  /*00e0*/  LDG.E.128 R12, desc[UR4][R2.64+0x800] ;  /* 0x00080004020c7981 */ /* 0x000ee8000c1e1d00 */
[----:B------:R-:W-:-:S04]  /*00f0*/  IMAD.IADD R9, R7, 0x1, -R0 ;  /* 0x0000000107097824 */ /* 0x000fc800078e0a00 */
[----:B--2---:R-:W-:Y:S02]  /*0100*/  IMAD.WIDE R4, R9, 0x4, R4 ;  /* 0x0000000409047825 */ /* 0x004fe400078e0204 */
[----:B------:R-:W2:Y:S04]  /*0110*/  LDG.E.128 R8, desc[UR4][R2.64] ;  /* 0x0000000402087981 */ /* 0x000ea8000c1e1d00 */
[----:B------:R-:W3:Y:S02]  /*0120*/  LDG.E.EL.128 R4, desc[UR4][R4.64] ;  /* 0x0000000404047981 */ /* 0x000ee4000c2e1d00 */
[CC--:B---3--:R-:W-:Y:S01]  /*0130*/  FSETP.GEU.AND P6, PT, R12.reuse, -R4.reuse, PT ;  /* 0x800000040c00720b */ /* 0x0c8fe20003fce000 */
[--C-:B------:R-:W-:Y:S01]  /*0140*/  FADD R12, R12, R4.reuse ;  /* 0x000000040c0c7221 */ /* 0x100fe20000000000 */
[C---:B--2---:R-:W-:Y:S01]  /*0150*/  FSETP.GEU.AND P2, PT, R8.reuse, -R4, PT ;  /* 0x800000040800720b */ /* 0x044fe20003f4e000 */
[----:B------:R-:W-:Y:S01]  /*0160*/  FADD R8, R8, R4 ;  /* 0x0000000408087221 */ /* 0x000fe20000000000 */
[----:B------:R-:W-:-:S02]  /*0170*/  FSETP.GEU.AND P5, PT, R13, -R5, PT ;  /* 0x800000050d00720b */ /* 0x000fc40003fae000 */
[----:B------:R-:W-:Y:S01]  /*0180*/  SEL R4, R12, RZ, P6 ;  /* 0x000000ff0c047207 */ /* 0x000fe20003000000 */
[----:B------:R-:W-:Y:S01]  /*0190*/  FADD R13, R13, R5 ;  /* 0x000000050d0d7221 */ /* 0x000fe20000000000 */
[CC--:B------:R-:W-:Y:S01]  /*01a0*/  FSETP.GEU.AND P4, PT, R14.reuse, -R6.reuse, PT ;  /* 0x800000060e00720b */ /* 0x0c0fe20003f8e000 */
[--C-:B------:R-:W-:Y:S01]  /*01b0*/  FADD R14, R14, R6.reuse ;  /* 0x000000060e0e7221 */ /* 0x100fe20000000000 */
[C---:B------:R-:W-:Y:S01]  /*01c0*/  FSETP.GEU.AND P3, PT, R15.reuse, -R7, PT ;  /* 0x800000070f00720b */ /* 0x040fe20003f6e000 */
[----:B------:R-:W-:Y:S01]  /*01d0*/  FADD R15, R15, R7 ;  /* 0x000000070f0f7221 */ /* 0x000fe20000000000 */
[C---:B------:R-:W-:Y:S01]  /*01e0*/  FSETP.GEU.AND P1, PT, R9.reuse, -R5, PT ;  /* 0x800000050900720b */ /* 0x040fe20003f2e000 */
[----:B------:R-:W-:Y:S01]  /*01f0*/  FADD R9, R9, R5 ;  /* 0x0000000509097221 */ /* 0x000fe20000000000 */
[C---:B------:R-:W-:Y:S01]  /*0200*/  FSETP.GEU.AND P0, PT, R10.reuse, -R6, PT ;  /* 0x800000060a00720b */ /* 0x040fe20003f0e000 */
[----:B------:R-:W-:Y:S01]  /*0210*/  FADD R10, R10, R6 ;  /* 0x000000060a0a7221 */ /* 0x000fe20000000000 */
[C---:B------:R-:W-:Y:S01]  /*0220*/  FSETP.GEU.AND P6, PT, R11.reuse, -R7, PT ;  /* 0x800000070b00720b */ /* 0x040fe20003fce000 */
[----:B------:R-:W-:Y:S01]  /*0230*/  FADD R11, R11, R7 ;  /* 0x000000070b0b7221 */ /* 0x000fe20000000000 */
[----:B------:R-:W-:-:S02]  /*0240*/  SEL R5, R13, RZ, P5 ;  /* 0x000000ff0d057207 */ /* 0x000fc40002800000 */
[----:B------:R-:W-:Y:S02]  /*0250*/  SEL R6, R14, RZ, P4 ;  /* 0x000000ff0e067207 */ /* 0x000fe40002000000 */
[----:B------:R-:W-:Y:S02]  /*0260*/  SEL R7, R15, RZ, P3 ;  /* 0x000000ff0f077207 */ /* 0x000fe40001800000 */
[----:B------:R-:W-:Y:S02]  /*0270*/  SEL R8, R8, RZ, P2 ;  /* 0x000000ff08087207 */ /* 0x000fe40001000000 */
[----:B------:R-:W-:Y:S02]  /*0280*/  SEL R9, R9, RZ, P1 ;  /* 0x000000ff09097207 */ /* 0x000fe40000800000 */
[----:B------:R-:W-:Y:S02]  /*0290*/  SEL R10, R10, RZ, P0 ;  /* 0x000000ff0a0a7207 */ /* 0x000fe40000000000 */
[----:B------:R-:W-:Y:S01]  /*02a0*/  SEL R11, R11, RZ, P6 ;  /* 0x000000ff0b0b7207 */ /* 0x000fe20003000000 */
[----:B------:R-:W-:Y:S04]  /*02b0*/  STG.E.128 desc[UR4][R2.64+0x800], R4 ;  /* 0x0008000402007986 */ /* 0x000fe8000c101d04 */
[----:B------:R-:W-:Y:S01]  /*02c0*/  STG.E.128 desc[UR4][R2.64], R8 ;  /* 0x0000000802007986 */ /* 0x000fe2000c101d04 */
[----:B------:R-:W-:Y:S05]  /*02d0*/  EXIT ;  /* 0x000000000000794d */ /* 0x000fea0003800000 */
.L_x_0:
[----:B------:R-:W-:-:S00]  /*02e0*/  BRA `(.L_x_0) ;  /* 0xfffffffc00fc7947 */ /* 0x000fc0000383ffff */
[----:B------:R-:W-:-:S00]  /*02f0*/  NOP ;  /* 0x0000000000007918 */ /* 0x000fc00000000000 */
        /* <DEDUP_REMOVED lines=8> */
.L_x_1:


//--------------------- .nv.constant0.triton_poi_fused_convolution_div_max_pool2d_with_indices_relu_sub_17 --------------------------
	.section	.nv.constant0.triton_poi_fused_convolution_div_max_pool2d_with_indices_relu_sub_17,"a",@progbits
	.sectionflags	@""
	.align	4
.nv.constant0.triton_poi_fused_convolution_div_max_pool2d_with_indices_relu_sub_17:
	.zero		548
